	.headerflags	@"EF_CUDA_TEXMODE_UNIFIED EF_CUDA_64BIT_ADDRESS EF_CUDA_ACCELERATORS EF_CUDA_SM90 EF_CUDA_VIRTUAL_SM(EF_CUDA_SM90)"
	.elftype	@"ET_EXEC"


//--------------------- .nv.info                  --------------------------
	.section	.nv.info,"",@"SHT_CUDA_INFO"
	.align	4


	//----- nvinfo : EIATTR_REGCOUNT
	.align		4
        /*0000*/ 	.byte	0x04, 0x2f
        /*0002*/ 	.short	(.L_1 - .L_0)
	.align		4
.L_0:
        /*0004*/ 	.word	index@(triton_poi_fused_convolution_relu_27)
        /*0008*/ 	.word	0x0000000c


	//----- nvinfo : EIATTR_MIN_STACK_SIZE
	.align		4
.L_1:
        /*000c*/ 	.byte	0x04, 0x12
        /*000e*/ 	.short	(.L_3 - .L_2)
	.align		4
.L_2:
        /*0010*/ 	.word	index@(triton_poi_fused_convolution_relu_27)
        /*0014*/ 	.word	0x00000000


	//----- nvinfo : EIATTR_FRAME_SIZE
	.align		4
.L_3:
        /*0018*/ 	.byte	0x04, 0x11
        /*001a*/ 	.short	(.L_5 - .L_4)
	.align		4
.L_4:
        /*001c*/ 	.word	index@(triton_poi_fused_convolution_relu_27)
        /*0020*/ 	.word	0x00000000


	//----- nvinfo : EIATTR_MIN_STACK_SIZE
	.align		4
.L_5:
        /*0024*/ 	.byte	0x04, 0x12
        /*0026*/ 	.short	(.L_7 - .L_6)
	.align		4
.L_6:
        /*0028*/ 	.word	index@(triton_poi_fused_convolution_relu_27)
        /*002c*/ 	.word	0x00000000
.L_7:


//--------------------- .nv.info.triton_poi_fused_convolution_relu_27 --------------------------
	.section	.nv.info.triton_poi_fused_convolution_relu_27,"",@"SHT_CUDA_INFO"
	.sectionflags	@""
	.align	4


	//----- nvinfo : EIATTR_CUDA_API_VERSION
	.align		4
        /*0000*/ 	.byte	0x04, 0x37
        /*0002*/ 	.short	(.L_9 - .L_8)
.L_8:
        /*0004*/ 	.word	0x0000007c


	//----- nvinfo : EIATTR_KPARAM_INFO
	.align		4
.L_9:
        /*0008*/ 	.byte	0x04, 0x17
        /*000a*/ 	.short	(.L_11 - .L_10)
.L_10:
        /*000c*/ 	.word	0x00000000
        /*0010*/ 	.short	0x0002
        /*0012*/ 	.short	0x0010
        /*0014*/ 	.byte	0x00, 0xf0, 0x11, 0x00


	//----- nvinfo : EIATTR_KPARAM_INFO
	.align		4
.L_11:
        /*0018*/ 	.byte	0x04, 0x17
        /*001a*/ 	.short	(.L_13 - .L_12)
.L_12:
        /*001c*/ 	.word	0x00000000
        /*0020*/ 	.short	0x0001
        /*0022*/ 	.short	0x0008
        /*0024*/ 	.byte	0x00, 0xf4, 0x21, 0x00


	//----- nvinfo : EIATTR_KPARAM_INFO
	.align		4
.L_13:
        /*0028*/ 	.byte	0x04, 0x17
        /*002a*/ 	.short	(.L_15 - .L_14)
.L_14:
        /*002c*/ 	.word	0x00000000
        /*0030*/ 	.short	0x0000
        /*0032*/ 	.short	0x0000
        /*0034*/ 	.byte	0x00, 0xf4, 0x21, 0x00


	//----- nvinfo : EIATTR_SPARSE_MMA_MASK
	.align		4
.L_15:
        /*0038*/ 	.byte	0x03, 0x50
        /*003a*/ 	.short	0x0000


	//----- nvinfo : EIATTR_MAXREG_COUNT
	.align		4
        /*003c*/ 	.byte	0x03, 0x1b
        /*003e*/ 	.short	0x00ff


	//----- nvinfo : EIATTR_EXIT_INSTR_OFFSETS
	.align		4
        /*0040*/ 	.byte	0x04, 0x1c
        /*0042*/ 	.short	(.L_17 - .L_16)


	//   ....[0]....
.L_16:
        /*0044*/ 	.word	0x000001c0


	//----- nvinfo : EIATTR_REQNTID
	.align		4
.L_17:
        /*0048*/ 	.byte	0x04, 0x10
        /*004a*/ 	.short	(.L_19 - .L_18)
.L_18:
        /*004c*/ 	.word	0x00000080
        /*0050*/ 	.word	0x00000001
        /*0054*/ 	.word	0x00000001


	//----- nvinfo : EIATTR_CBANK_PARAM_SIZE
	.align		4
.L_19:
        /*0058*/ 	.byte	0x03, 0x19
        /*005a*/ 	.short	0x0014


	//----- nvinfo : EIATTR_PARAM_CBANK
	.align		4
        /*005c*/ 	.byte	0x04, 0x0a
        /*005e*/ 	.short	(.L_21 - .L_20)
	.align		4
.L_20:
        /*0060*/ 	.word	index@(.nv.constant0.triton_poi_fused_convolution_relu_27)
        /*0064*/ 	.short	0x0210
        /*0066*/ 	.short	0x0014


	//----- nvinfo : EIATTR_SW_WAR
	.align		4
.L_21:
        /*0068*/ 	.byte	0x04, 0x36
        /*006a*/ 	.short	(.L_23 - .L_22)
.L_22:
        /*006c*/ 	.word	0x00000008
.L_23:


//--------------------- .nv.callgraph             --------------------------
	.section	.nv.callgraph,"",@"SHT_CUDA_CALLGRAPH"
	.align	4
	.sectionentsize	8
	.align		4
        /*0000*/ 	.word	0x00000000
	.align		4
        /*0004*/ 	.word	0xffffffff
	.align		4
        /*0008*/ 	.word	0x00000000
	.align		4
        /*000c*/ 	.word	0xfffffffe
	.align		4
        /*0010*/ 	.word	0x00000000
	.align		4
        /*0014*/ 	.word	0xfffffffd
	.align		4
        /*0018*/ 	.word	0x00000000
	.align		4
        /*001c*/ 	.word	0xfffffffc


//--------------------- .text.triton_poi_fused_convolution_relu_27 --------------------------
	.section	.text.triton_poi_fused_convolution_relu_27,"ax",@progbits
	.align	128
        .global         triton_poi_fused_convolution_relu_27
        .type           triton_poi_fused_convolution_relu_27,@function
        .size           triton_poi_fused_convolution_relu_27,(.L_x_1 - triton_poi_fused_convolution_relu_27)
        .other          triton_poi_fused_convolution_relu_27,@"STO_CUDA_ENTRY STV_DEFAULT"
triton_poi_fused_convolution_relu_27:
.text.triton_poi_fused_convolution_relu_27:
[----:B------:R-:W-:Y:S01]  /*0000*/  LDC R1, c[0x0][0x28] ;  /* 0x00000a00ff017b82 */ /* 0x000fe20000000800 */
[----:B------:R-:W1:Y:S07]  /*0010*/  S2R R0, SR_TID.X ;  /* 0x0000000000007919 */ /* 0x000e6e0000002100 */
[----:B------:R-:W2:Y:S01]  /*0020*/  LDC.64 R4, c[0x0][0x218] ;  /* 0x00008600ff047b82 */ /* 0x000ea20000000a00 */
[----:B------:R-:W-:Y:S01]  /*0030*/  ULDC.64 UR4, c[0x0][0x208] ;  /* 0x0000820000047ab9 */ /* 0x000fe20000000a00 */
[----:B------:R-:W3:Y:S06]  /*0040*/  S2R R7, SR_CTAID.X ;  /* 0x0000000000077919 */ /* 0x000eec0000002500 */
[----:B------:R-:W4:Y:S01]  /*0050*/  LDC.64 R2, c[0x0][0x210] ;  /* 0x00008400ff027b82 */ /* 0x000f220000000a00 */
[----:B-1----:R-:W-:Y:S01]  /*0060*/  IMAD.SHL.U32 R0, R0, 0x2, RZ ;  /* 0x0000000200007824 */ /* 0x002fe200078e00ff */
[----:B---3--:R-:W-:-:S04]  /*0070*/  SHF.R.S32.HI R6, RZ, 0x17, R7 ;  /* 0x00000017ff067819 */ /* 0x008fc80000011407 */
[----:B------:R-:W-:Y:S02]  /*0080*/  LOP3.LUT R0, R0, 0xfe, RZ, 0xc0, !PT ;  /* 0x000000fe00007812 */ /* 0x000fe400078ec0ff */
[----:B------:R-:W-:-:S03]  /*0090*/  SGXT R6, R6, 0x1 ;  /* 0x000000010606781a */ /* 0x000fc60000000200 */
[----:B------:R-:W-:-:S04]  /*00a0*/  IMAD R7, R7, 0x100, R0 ;  /* 0x0000010007077824 */ /* 0x000fc800078e0200 */
[----:B----4-:R-:W-:Y:S01]  /*00b0*/  IMAD.WIDE R2, R7, 0x4, R2 ;  /* 0x0000000407027825 */ /* 0x010fe200078e0202 */
[----:B------:R-:W-:-:S04]  /*00c0*/  LEA.HI R6, R6, R7, RZ, 0x6 ;  /* 0x0000000706067211 */ /* 0x000fc800078f30ff */
[--C-:B------:R-:W-:Y:S02]  /*00d0*/  SHF.R.S32.HI R0, RZ, 0x6, R6.reuse ;  /* 0x00000006ff007819 */ /* 0x100fe40000011406 */
[----:B------:R-:W-:Y:S02]  /*00e0*/  SHF.R.S32.HI R9, RZ, 0x1f, R6 ;  /* 0x0000001fff097819 */ /* 0x000fe40000011406 */
[----:B------:R-:W3:Y:S02]  /*00f0*/  LDG.E.64 R6, desc[UR4][R2.64] ;  /* 0x0000000402067981 */ /* 0x000ee4000c1e1b00 */
[----:B------:R-:W-:-:S04]  /*0100*/  LEA.HI R9, R9, R0, RZ, 0x8 ;  /* 0x0000000009097211 */ /* 0x000fc800078f40ff */
[----:B------:R-:W-:-:S05]  /*0110*/  LOP3.LUT R9, R9, 0xffffff00, RZ, 0xc0, !PT ;  /* 0xffffff0009097812 */ /* 0x000fca00078ec0ff */
[----:B------:R-:W-:-:S04]  /*0120*/  IMAD.IADD R9, R0, 0x1, -R9 ;  /* 0x0000000100097824 */ /* 0x000fc800078e0a09 */
[----:B--2---:R-:W-:-:S06]  /*0130*/  IMAD.WIDE R4, R9, 0x4, R4 ;  /* 0x0000000409047825 */ /* 0x004fcc00078e0204 */
[----:B------:R-:W3:Y:S02]  /*0140*/  LDG.E.EL R4, desc[UR4][R4.64] ;  /* 0x0000000404047981 */ /* 0x000ee4000c2e1900 */
[CC--:B---3--:R-:W-:Y:S01]  /*0150*/  FSETP.GEU.AND P0, PT, R6.reuse, -R4.reuse, PT ;  /* 0x800000040600720b */ /* 0x0c8fe20003f0e000 */
[--C-:B------:R-:W-:Y:S01]  /*0160*/  FADD R6, R6, R4.reuse ;  /* 0x0000000406067221 */ /* 0x100fe20000000000 */
[C---:B------:R-:W-:Y:S01]  /*0170*/  FADD R0, R7.reuse, R4 ;  /* 0x0000000407007221 */ /* 0x040fe20000000000 */
[----:B------:R-:W-:-:S03]  /*0180*/  FSETP.GEU.AND P1, PT, R7, -R4, PT ;  /* 0x800000040700720b */ /* 0x000fc60003f2e000 */
[----:B------:R-:W-:Y:S02]  /*0190*/  FSEL R6, R6, RZ, P0 ;  /* 0x000000ff06067208 */ /* 0x000fe40000000000 */
[----:B------:R-:W-:-:S05]  /*01a0*/  FSEL R7, R0, RZ, P1 ;  /* 0x000000ff00077208 */ /* 0x000fca0000800000 */
[----:B------:R-:W-:Y:S01]  /*01b0*/  STG.E.64 desc[UR4][R2.64], R6 ;  /* 0x0000000602007986 */ /* 0x000fe2000c101b04 */
[----:B------:R-:W-:Y:S05]  /*01c0*/  EXIT ;  /* 0x000000000000794d */ /* 0x000fea0003800000 */
.L_x_0:
[----:B------:R-:W-:-:S00]  /*01d0*/  BRA `(.L_x_0) ;  /* 0xfffffffc00fc7947 */ /* 0x000fc0000383ffff */
[----:B------:R-:W-:-:S00]  /*01e0*/  NOP ;  /* 0x0000000000007918 */ /* 0x000fc00000000000 */
        /* <DEDUP_REMOVED lines=9> */
.L_x_1:


//--------------------- .nv.constant0.triton_poi_fused_convolution_relu_27 --------------------------
	.section	.nv.constant0.triton_poi_fused_convolution_relu_27,"a",@progbits
	.sectionflags	@""
	.align	4
.nv.constant0.triton_poi_fused_convolution_relu_27:
	.zero		548
